//
// Generated by NVIDIA NVVM Compiler
//
// Compiler Build ID: CL-36424714
// Cuda compilation tools, release 13.0, V13.0.88
// Based on NVVM 20.0.0
//

.version 9.0
.target sm_100
.address_size 64

	// .globl	_Z7reduce2PfS_
// _ZZ7reduce2PfS_E5sdata has been demoted

.visible .entry _Z7reduce2PfS_(
	.param .u64 .ptr .align 1 _Z7reduce2PfS__param_0,
	.param .u64 .ptr .align 1 _Z7reduce2PfS__param_1
)
{
	.reg .pred 	%p<5>;
	.reg .b32 	%r<13>;
	.reg .b32 	%f<6>;
	.reg .b64 	%rd<9>;
	// demoted variable
	.shared .align 4 .b8 _ZZ7reduce2PfS_E5sdata[1024];
	ld.param.u64 	%rd2, [_Z7reduce2PfS__param_0];
	ld.param.u64 	%rd1, [_Z7reduce2PfS__param_1];
	cvta.to.global.u64 	%rd3, %rd2;
	mov.u32 	%r1, %tid.x;
	mov.u32 	%r2, %ctaid.x;
	mov.u32 	%r12, %ntid.x;
	mad.lo.s32 	%r7, %r2, %r12, %r1;
	mul.wide.u32 	%rd4, %r7, 4;
	add.s64 	%rd5, %rd3, %rd4;
	ld.global.f32 	%f1, [%rd5];
	shl.b32 	%r8, %r1, 2;
	mov.u32 	%r9, _ZZ7reduce2PfS_E5sdata;
	add.s32 	%r4, %r9, %r8;
	st.shared.f32 	[%r4], %f1;
	bar.sync 	0;
	setp.lt.u32 	%p1, %r12, 2;
	@%p1 bra 	$L__BB0_4;
$L__BB0_1:
	shr.u32 	%r6, %r12, 1;
	setp.ge.u32 	%p2, %r1, %r6;
	@%p2 bra 	$L__BB0_3;
	shl.b32 	%r10, %r6, 2;
	add.s32 	%r11, %r4, %r10;
	ld.shared.f32 	%f2, [%r11];
	ld.shared.f32 	%f3, [%r4];
	add.f32 	%f4, %f2, %f3;
	st.shared.f32 	[%r4], %f4;
$L__BB0_3:
	bar.sync 	0;
	setp.gt.u32 	%p3, %r12, 3;
	mov.u32 	%r12, %r6;
	@%p3 bra 	$L__BB0_1;
$L__BB0_4:
	setp.ne.s32 	%p4, %r1, 0;
	@%p4 bra 	$L__BB0_6;
	ld.shared.f32 	%f5, [_ZZ7reduce2PfS_E5sdata];
	cvta.to.global.u64 	%rd6, %rd1;
	mul.wide.u32 	%rd7, %r2, 4;
	add.s64 	%rd8, %rd6, %rd7;
	st.global.f32 	[%rd8], %f5;
$L__BB0_6:
	ret;

}


// ===== COMPILED SASS (sm_100) =====

	.target	sm_100

	.elftype	@"ET_EXEC"


//--------------------- .note.nv.tkinfo           --------------------------
	.section	.note.nv.tkinfo,"",@"SHT_NOTE"
	.sectionflags	@"SHF_NOTE_NV_TKINFO"
	.tkinfo
        /*0018*/ 	.word	0x00000002
        /*0030*/ 	.string	""
        /*0030*/ 	.string	"ptxas"
        /*0030*/ 	.string	"Cuda compilation tools, release 13.0, V13.0.88"
        /*0030*/ 	.string	"Build cuda_13.0.r13.0/compiler.36424714_0"
        /*0030*/ 	.string	"-arch sm_100 -m 64 "



//--------------------- .note.nv.cuinfo           --------------------------
	.section	.note.nv.cuinfo,"",@"SHT_NOTE"
	.sectionflags	@"SHF_NOTE_NV_CUINFO"
        /*0018*/ 	.short	0x0002
        /*001a*/ 	.short	0x0064
        /*001c*/ 	.short	0x0082
	.zero		2


//--------------------- .nv.info                  --------------------------
	.section	.nv.info,"",@"SHT_CUDA_INFO"
	.align	4


	//----- nvinfo : EIATTR_REGCOUNT
	.align		4
        /*0000*/ 	.byte	0x04, 0x2f
        /*0002*/ 	.short	(.L_1 - .L_0)
	.align		4
.L_0:
        /*0004*/ 	.word	index@(_Z7reduce2PfS_)
        /*0008*/ 	.word	0x0000000b


	//----- nvinfo : EIATTR_FRAME_SIZE
	.align		4
.L_1:
        /*000c*/ 	.byte	0x04, 0x11
        /*000e*/ 	.short	(.L_3 - .L_2)
	.align		4
.L_2:
        /*0010*/ 	.word	index@(_Z7reduce2PfS_)
        /*0014*/ 	.word	0x00000000


	//----- nvinfo : EIATTR_MIN_STACK_SIZE
	.align		4
.L_3:
        /*0018*/ 	.byte	0x04, 0x12
        /*001a*/ 	.short	(.L_5 - .L_4)
	.align		4
.L_4:
        /*001c*/ 	.word	index@(_Z7reduce2PfS_)
        /*0020*/ 	.word	0x00000000
.L_5:


//--------------------- .nv.compat                --------------------------
	.section	.nv.compat,"",@"SHT_CUDA_COMPAT_INFO"
	.align	4
        /*0000*/ 	.byte	0x02, 0x09, 0x00, 0x00, 0x02, 0x02, 0x01, 0x00, 0x02, 0x05, 0x05, 0x00, 0x03, 0x07, 0x01, 0x01
        /*0010*/ 	.byte	0x02, 0x03, 0x00, 0x00, 0x02, 0x06, 0x01, 0x00, 0x04, 0x0b, 0x08, 0x00, 0x09, 0x00, 0x00, 0x00
        /*0020*/ 	.byte	0x00, 0x00, 0x00, 0x00


//--------------------- .nv.info._Z7reduce2PfS_   --------------------------
	.section	.nv.info._Z7reduce2PfS_,"",@"SHT_CUDA_INFO"
	.sectionflags	@""
	.align	4


	//----- nvinfo : EIATTR_CUDA_API_VERSION
	.align		4
        /*0000*/ 	.byte	0x04, 0x37
        /*0002*/ 	.short	(.L_7 - .L_6)
.L_6:
        /*0004*/ 	.word	0x00000082


	//----- nvinfo : EIATTR_KPARAM_INFO
	.align		4
.L_7:
        /*0008*/ 	.byte	0x04, 0x17
        /*000a*/ 	.short	(.L_9 - .L_8)
.L_8:
        /*000c*/ 	.word	0x00000000
        /*0010*/ 	.short	0x0001
        /*0012*/ 	.short	0x0008
        /*0014*/ 	.byte	0x00, 0xf5, 0x21, 0x00


	//----- nvinfo : EIATTR_KPARAM_INFO
	.align		4
.L_9:
        /*0018*/ 	.byte	0x04, 0x17
        /*001a*/ 	.short	(.L_11 - .L_10)
.L_10:
        /*001c*/ 	.word	0x00000000
        /*0020*/ 	.short	0x0000
        /*0022*/ 	.short	0x0000
        /*0024*/ 	.byte	0x00, 0xf5, 0x21, 0x00


	//----- nvinfo : EIATTR_SPARSE_MMA_MASK
	.align		4
.L_11:
        /*0028*/ 	.byte	0x03, 0x50
        /*002a*/ 	.short	0x0000


	//----- nvinfo : EIATTR_MAXREG_COUNT
	.align		4
        /*002c*/ 	.byte	0x03, 0x1b
        /*002e*/ 	.short	0x00ff


	//----- nvinfo : EIATTR_NUM_BARRIERS
	.align		4
        /*0030*/ 	.byte	0x02, 0x4c
        /*0032*/ 	.byte	0x01
	.zero		1


	//----- nvinfo : EIATTR_MERCURY_ISA_VERSION
	.align		4
        /*0034*/ 	.byte	0x03, 0x5f
        /*0036*/ 	.short	0x0101


	//----- nvinfo : EIATTR_VRC_CTA_INIT_COUNT
	.align		4
        /*0038*/ 	.byte	0x02, 0x4a
	.zero		1
	.zero		1


	//----- nvinfo : EIATTR_EXIT_INSTR_OFFSETS
	.align		4
        /*003c*/ 	.byte	0x04, 0x1c
        /*003e*/ 	.short	(.L_13 - .L_12)


	//   ....[0]....
.L_12:
        /*0040*/ 	.word	0x000001e0


	//   ....[1]....
        /*0044*/ 	.word	0x00000260


	//----- nvinfo : EIATTR_CBANK_PARAM_SIZE
	.align		4
.L_13:
        /*0048*/ 	.byte	0x03, 0x19
        /*004a*/ 	.short	0x0010


	//----- nvinfo : EIATTR_PARAM_CBANK
	.align		4
        /*004c*/ 	.byte	0x04, 0x0a
        /*004e*/ 	.short	(.L_15 - .L_14)
	.align		4
.L_14:
        /*0050*/ 	.word	index@(.nv.constant0._Z7reduce2PfS_)
        /*0054*/ 	.short	0x0380
        /*0056*/ 	.short	0x0010


	//----- nvinfo : EIATTR_SW_WAR
	.align		4
.L_15:
        /*0058*/ 	.byte	0x04, 0x36
        /*005a*/ 	.short	(.L_17 - .L_16)
.L_16:
        /*005c*/ 	.word	0x00000008
.L_17:


//--------------------- .nv.callgraph             --------------------------
	.section	.nv.callgraph,"",@"SHT_CUDA_CALLGRAPH"
	.align	4
	.sectionentsize	8
	.align		4
        /*0000*/ 	.word	0x00000000
	.align		4
        /*0004*/ 	.word	0xffffffff
	.align		4
        /*0008*/ 	.word	0x00000000
	.align		4
        /*000c*/ 	.word	0xfffffffe
	.align		4
        /*0010*/ 	.word	0x00000000
	.align		4
        /*0014*/ 	.word	0xfffffffd
	.align		4
        /*0018*/ 	.word	0x00000000
	.align		4
        /*001c*/ 	.word	0xfffffffc


//--------------------- .text._Z7reduce2PfS_      --------------------------
	.section	.text._Z7reduce2PfS_,"ax",@progbits
	.align	128
        .global         _Z7reduce2PfS_
        .type           _Z7reduce2PfS_,@function
        .size           _Z7reduce2PfS_,(.L_x_3 - _Z7reduce2PfS_)
        .other          _Z7reduce2PfS_,@"STO_CUDA_ENTRY STV_DEFAULT"
_Z7reduce2PfS_:
.text._Z7reduce2PfS_:
[----:B------:R-:W-:Y:S01]  /*0000*/  LDC R1, c[0x0][0x37c] ;  /* 0x0000df00ff017b82 */ /* 0x000fe20000000800 */
[----:B------:R-:W0:Y:S07]  /*0010*/  S2R R6, SR_TID.X ;  /* 0x0000000000067919 */ /* 0x000e2e0000002100 */
[----:B------:R-:W1:Y:S01]  /*0020*/  LDC.64 R2, c[0x0][0x380] ;  /* 0x0000e000ff027b82 */ /* 0x000e620000000a00 */
[----:B------:R-:W0:Y:S01]  /*0030*/  LDCU UR8, c[0x0][0x360] ;  /* 0x00006c00ff0877ac */ /* 0x000e220008000800 */
[----:B------:R-:W0:Y:S01]  /*0040*/  S2R R7, SR_CTAID.X ;  /* 0x0000000000077919 */ /* 0x000e220000002500 */
[----:B------:R-:W2:Y:S01]  /*0050*/  LDCU.64 UR6, c[0x0][0x358] ;  /* 0x00006b00ff0677ac */ /* 0x000ea20008000a00 */
[----:B0-----:R-:W-:-:S04]  /*0060*/  IMAD R5, R7, UR8, R6 ;  /* 0x0000000807057c24 */ /* 0x001fc8000f8e0206 */
[----:B-1----:R-:W-:-:S06]  /*0070*/  IMAD.WIDE.U32 R2, R5, 0x4, R2 ;  /* 0x0000000405027825 */ /* 0x002fcc00078e0002 */
[----:B--2---:R-:W2:Y:S01]  /*0080*/  LDG.E R2, desc[UR6][R2.64] ;  /* 0x0000000602027981 */ /* 0x004ea2000c1e1900 */
[----:B------:R-:W0:Y:S01]  /*0090*/  S2UR UR5, SR_CgaCtaId ;  /* 0x00000000000579c3 */ /* 0x000e220000008800 */
[----:B------:R-:W-:Y:S01]  /*00a0*/  UMOV UR4, 0x400 ;  /* 0x0000040000047882 */ /* 0x000fe20000000000 */
[----:B------:R-:W-:Y:S01]  /*00b0*/  UISETP.GE.U32.AND UP0, UPT, UR8, 0x2, UPT ;  /* 0x000000020800788c */ /* 0x000fe2000bf06070 */
[----:B------:R-:W-:Y:S01]  /*00c0*/  ISETP.NE.AND P0, PT, R6, RZ, PT ;  /* 0x000000ff0600720c */ /* 0x000fe20003f05270 */
[----:B0-----:R-:W-:-:S06]  /*00d0*/  ULEA UR4, UR5, UR4, 0x18 ;  /* 0x0000000405047291 */ /* 0x001fcc000f8ec0ff */
[----:B------:R-:W-:-:S05]  /*00e0*/  LEA R5, R6, UR4, 0x2 ;  /* 0x0000000406057c11 */ /* 0x000fca000f8e10ff */
[----:B--2---:R0:W-:Y:S01]  /*00f0*/  STS [R5], R2 ;  /* 0x0000000205007388 */ /* 0x0041e20000000800 */
[----:B------:R-:W-:Y:S06]  /*0100*/  BAR.SYNC.DEFER_BLOCKING 0x0 ;  /* 0x0000000000007b1d */ /* 0x000fec0000010000 */
[----:B------:R-:W-:Y:S05]  /*0110*/  BRA.U !UP0, `(.L_x_0) ;  /* 0x0000000108307547 */ /* 0x000fea000b800000 */
[----:B------:R-:W-:-:S07]  /*0120*/  IMAD.U32 R0, RZ, RZ, UR8 ;  /* 0x00000008ff007e24 */ /* 0x000fce000f8e00ff */
.L_x_1:
[----:B------:R-:W-:-:S04]  /*0130*/  SHF.R.U32.HI R8, RZ, 0x1, R0 ;  /* 0x00000001ff087819 */ /* 0x000fc80000011600 */
[----:B------:R-:W-:-:S13]  /*0140*/  ISETP.GE.U32.AND P1, PT, R6, R8, PT ;  /* 0x000000080600720c */ /* 0x000fda0003f26070 */
[----:B0-----:R-:W-:Y:S01]  /*0150*/  @!P1 LEA R2, R8, R5, 0x2 ;  /* 0x0000000508029211 */ /* 0x001fe200078e10ff */
[----:B------:R-:W-:Y:S05]  /*0160*/  @!P1 LDS R3, [R5] ;  /* 0x0000000005039984 */ /* 0x000fea0000000800 */
[----:B------:R-:W0:Y:S02]  /*0170*/  @!P1 LDS R2, [R2] ;  /* 0x0000000002029984 */ /* 0x000e240000000800 */
[----:B0-----:R-:W-:-:S05]  /*0180*/  @!P1 FADD R4, R2, R3 ;  /* 0x0000000302049221 */ /* 0x001fca0000000000 */
[----:B------:R1:W-:Y:S01]  /*0190*/  @!P1 STS [R5], R4 ;  /* 0x0000000405009388 */ /* 0x0003e20000000800 */
[----:B------:R-:W-:Y:S01]  /*01a0*/  BAR.SYNC.DEFER_BLOCKING 0x0 ;  /* 0x0000000000007b1d */ /* 0x000fe20000010000 */
[----:B------:R-:W-:Y:S01]  /*01b0*/  ISETP.GT.U32.AND P1, PT, R0, 0x3, PT ;  /* 0x000000030000780c */ /* 0x000fe20003f24070 */
[----:B------:R-:W-:-:S12]  /*01c0*/  IMAD.MOV.U32 R0, RZ, RZ, R8 ;  /* 0x000000ffff007224 */ /* 0x000fd800078e0008 */
[----:B-1----:R-:W-:Y:S05]  /*01d0*/  @P1 BRA `(.L_x_1) ;  /* 0xfffffffc00d41947 */ /* 0x002fea000383ffff */
.L_x_0:
[----:B------:R-:W-:Y:S05]  /*01e0*/  @P0 EXIT ;  /* 0x000000000000094d */ /* 0x000fea0003800000 */
[----:B------:R-:W1:Y:S01]  /*01f0*/  S2UR UR5, SR_CgaCtaId ;  /* 0x00000000000579c3 */ /* 0x000e620000008800 */
[----:B------:R-:W-:-:S07]  /*0200*/  UMOV UR4, 0x400 ;  /* 0x0000040000047882 */ /* 0x000fce0000000000 */
[----:B0-----:R-:W0:Y:S01]  /*0210*/  LDC.64 R2, c[0x0][0x388] ;  /* 0x0000e200ff027b82 */ /* 0x001e220000000a00 */
[----:B-1----:R-:W-:Y:S01]  /*0220*/  ULEA UR4, UR5, UR4, 0x18 ;  /* 0x0000000405047291 */ /* 0x002fe2000f8ec0ff */
[----:B0-----:R-:W-:-:S08]  /*0230*/  IMAD.WIDE.U32 R2, R7, 0x4, R2 ;  /* 0x0000000407027825 */ /* 0x001fd000078e0002 */
[----:B------:R-:W0:Y:S04]  /*0240*/  LDS R5, [UR4] ;  /* 0x00000004ff057984 */ /* 0x000e280008000800 */
[----:B0-----:R-:W-:Y:S01]  /*0250*/  STG.E desc[UR6][R2.64], R5 ;  /* 0x0000000502007986 */ /* 0x001fe2000c101906 */
[----:B------:R-:W-:Y:S05]  /*0260*/  EXIT ;  /* 0x000000000000794d */ /* 0x000fea0003800000 */
.L_x_2:
[----:B------:R-:W-:-:S00]  /*0270*/  BRA `(.L_x_2) ;  /* 0xfffffffc00fc7947 */ /* 0x000fc0000383ffff */
[----:B------:R-:W-:-:S00]  /*0280*/  NOP ;  /* 0x0000000000007918 */ /* 0x000fc00000000000 */
[----:B------:R-:W-:-:S00]  /*0290*/  NOP ;  /* 0x0000000000007918 */ /* 0x000fc00000000000 */
[----:B------:R-:W-:-:S00]  /*02a0*/  NOP ;  /* 0x0000000000007918 */ /* 0x000fc00000000000 */
[----:B------:R-:W-:-:S00]  /*02b0*/  NOP ;  /* 0x0000000000007918 */ /* 0x000fc00000000000 */
[----:B------:R-:W-:-:S00]  /*02c0*/  NOP ;  /* 0x0000000000007918 */ /* 0x000fc00000000000 */
[----:B------:R-:W-:-:S00]  /*02d0*/  NOP ;  /* 0x0000000000007918 */ /* 0x000fc00000000000 */
[----:B------:R-:W-:-:S00]  /*02e0*/  NOP ;  /* 0x0000000000007918 */ /* 0x000fc00000000000 */
[----:B------:R-:W-:-:S00]  /*02f0*/  NOP ;  /* 0x0000000000007918 */ /* 0x000fc00000000000 */
.L_x_3:


//--------------------- .nv.shared._Z7reduce2PfS_ --------------------------
	.section	.nv.shared._Z7reduce2PfS_,"aw",@nobits
	.sectionflags	@""
	.align	4
.nv.shared._Z7reduce2PfS_:
	.zero		2048


//--------------------- .nv.shared.reserved.0     --------------------------
	.section	.nv.shared.reserved.0,"aw",@nobits
	.weak		__nv_reservedSMEM_offset_0_alias
	.size		__nv_reservedSMEM_offset_0_alias, 0, 64
	.other		__nv_reservedSMEM_offset_0_alias,@"STO_CUDA_RESERVED_SHARED STV_DEFAULT"
__nv_reservedSMEM_offset_0_alias:
	.zero		0
	.zero		64


//--------------------- .nv.constant0._Z7reduce2PfS_ --------------------------
	.section	.nv.constant0._Z7reduce2PfS_,"a",@progbits
	.sectionflags	@""
	.align	4
.nv.constant0._Z7reduce2PfS_:
	.zero		912


//--------------------- SYMBOLS --------------------------

	.type		.nv.reservedSmem.offset0,@object
	.size		.nv.reservedSmem.offset0,0x4
	.type		.nv.reservedSmem.cap,@object
	.size		.nv.reservedSmem.cap,0x4
